//
// Generated by NVIDIA NVVM Compiler
//
// Compiler Build ID: CL-36424714
// Cuda compilation tools, release 13.0, V13.0.88
// Based on NVVM 20.0.0
//

.version 9.0
.target sm_100
.address_size 64

	// .globl	multiply

.visible .entry multiply(
	.param .u64 .ptr .align 1 multiply_param_0,
	.param .u64 .ptr .align 1 multiply_param_1,
	.param .u64 .ptr .align 1 multiply_param_2,
	.param .u32 multiply_param_3
)
{
	.reg .pred 	%p<2>;
	.reg .b32 	%r<6>;
	.reg .b32 	%f<4>;
	.reg .b64 	%rd<11>;

	ld.param.u64 	%rd1, [multiply_param_0];
	ld.param.u64 	%rd2, [multiply_param_1];
	ld.param.u64 	%rd3, [multiply_param_2];
	ld.param.u32 	%r2, [multiply_param_3];
	mov.u32 	%r3, %tid.x;
	mov.u32 	%r4, %ntid.x;
	mov.u32 	%r5, %ctaid.x;
	mad.lo.s32 	%r1, %r4, %r5, %r3;
	setp.ge.s32 	%p1, %r1, %r2;
	@%p1 bra 	$L__BB0_2;
	cvta.to.global.u64 	%rd4, %rd1;
	cvta.to.global.u64 	%rd5, %rd2;
	cvta.to.global.u64 	%rd6, %rd3;
	mul.wide.s32 	%rd7, %r1, 4;
	add.s64 	%rd8, %rd4, %rd7;
	ld.global.f32 	%f1, [%rd8];
	add.s64 	%rd9, %rd5, %rd7;
	ld.global.f32 	%f2, [%rd9];
	mul.f32 	%f3, %f1, %f2;
	add.s64 	%rd10, %rd6, %rd7;
	st.global.f32 	[%rd10], %f3;
$L__BB0_2:
	ret;

}


// ===== COMPILED SASS (sm_100) =====

	.target	sm_100

	.elftype	@"ET_EXEC"


//--------------------- .note.nv.tkinfo           --------------------------
	.section	.note.nv.tkinfo,"",@"SHT_NOTE"
	.sectionflags	@"SHF_NOTE_NV_TKINFO"
	.tkinfo
        /*0018*/ 	.word	0x00000002
        /*0030*/ 	.string	""
        /*0030*/ 	.string	"ptxas"
        /*0030*/ 	.string	"Cuda compilation tools, release 13.0, V13.0.88"
        /*0030*/ 	.string	"Build cuda_13.0.r13.0/compiler.36424714_0"
        /*0030*/ 	.string	"-arch sm_100 -m 64 "



//--------------------- .note.nv.cuinfo           --------------------------
	.section	.note.nv.cuinfo,"",@"SHT_NOTE"
	.sectionflags	@"SHF_NOTE_NV_CUINFO"
        /*0018*/ 	.short	0x0002
        /*001a*/ 	.short	0x0064
        /*001c*/ 	.short	0x0082
	.zero		2


//--------------------- .nv.info                  --------------------------
	.section	.nv.info,"",@"SHT_CUDA_INFO"
	.align	4


	//----- nvinfo : EIATTR_REGCOUNT
	.align		4
        /*0000*/ 	.byte	0x04, 0x2f
        /*0002*/ 	.short	(.L_1 - .L_0)
	.align		4
.L_0:
        /*0004*/ 	.word	index@(multiply)
        /*0008*/ 	.word	0x0000000c


	//----- nvinfo : EIATTR_FRAME_SIZE
	.align		4
.L_1:
        /*000c*/ 	.byte	0x04, 0x11
        /*000e*/ 	.short	(.L_3 - .L_2)
	.align		4
.L_2:
        /*0010*/ 	.word	index@(multiply)
        /*0014*/ 	.word	0x00000000


	//----- nvinfo : EIATTR_MIN_STACK_SIZE
	.align		4
.L_3:
        /*0018*/ 	.byte	0x04, 0x12
        /*001a*/ 	.short	(.L_5 - .L_4)
	.align		4
.L_4:
        /*001c*/ 	.word	index@(multiply)
        /*0020*/ 	.word	0x00000000
.L_5:


//--------------------- .nv.compat                --------------------------
	.section	.nv.compat,"",@"SHT_CUDA_COMPAT_INFO"
	.align	4
        /*0000*/ 	.byte	0x02, 0x09, 0x00, 0x00, 0x02, 0x02, 0x01, 0x00, 0x02, 0x05, 0x05, 0x00, 0x03, 0x07, 0x01, 0x01
        /*0010*/ 	.byte	0x02, 0x03, 0x00, 0x00, 0x02, 0x06, 0x01, 0x00, 0x04, 0x0b, 0x08, 0x00, 0x09, 0x00, 0x00, 0x00
        /*0020*/ 	.byte	0x00, 0x00, 0x00, 0x00


//--------------------- .nv.info.multiply         --------------------------
	.section	.nv.info.multiply,"",@"SHT_CUDA_INFO"
	.sectionflags	@""
	.align	4


	//----- nvinfo : EIATTR_CUDA_API_VERSION
	.align		4
        /*0000*/ 	.byte	0x04, 0x37
        /*0002*/ 	.short	(.L_7 - .L_6)
.L_6:
        /*0004*/ 	.word	0x00000082


	//----- nvinfo : EIATTR_KPARAM_INFO
	.align		4
.L_7:
        /*0008*/ 	.byte	0x04, 0x17
        /*000a*/ 	.short	(.L_9 - .L_8)
.L_8:
        /*000c*/ 	.word	0x00000000
        /*0010*/ 	.short	0x0003
        /*0012*/ 	.short	0x0018
        /*0014*/ 	.byte	0x00, 0xf0, 0x11, 0x00


	//----- nvinfo : EIATTR_KPARAM_INFO
	.align		4
.L_9:
        /*0018*/ 	.byte	0x04, 0x17
        /*001a*/ 	.short	(.L_11 - .L_10)
.L_10:
        /*001c*/ 	.word	0x00000000
        /*0020*/ 	.short	0x0002
        /*0022*/ 	.short	0x0010
        /*0024*/ 	.byte	0x00, 0xf5, 0x21, 0x00


	//----- nvinfo : EIATTR_KPARAM_INFO
	.align		4
.L_11:
        /*0028*/ 	.byte	0x04, 0x17
        /*002a*/ 	.short	(.L_13 - .L_12)
.L_12:
        /*002c*/ 	.word	0x00000000
        /*0030*/ 	.short	0x0001
        /*0032*/ 	.short	0x0008
        /*0034*/ 	.byte	0x00, 0xf5, 0x21, 0x00


	//----- nvinfo : EIATTR_KPARAM_INFO
	.align		4
.L_13:
        /*0038*/ 	.byte	0x04, 0x17
        /*003a*/ 	.short	(.L_15 - .L_14)
.L_14:
        /*003c*/ 	.word	0x00000000
        /*0040*/ 	.short	0x0000
        /*0042*/ 	.short	0x0000
        /*0044*/ 	.byte	0x00, 0xf5, 0x21, 0x00


	//----- nvinfo : EIATTR_SPARSE_MMA_MASK
	.align		4
.L_15:
        /*0048*/ 	.byte	0x03, 0x50
        /*004a*/ 	.short	0x0000


	//----- nvinfo : EIATTR_MAXREG_COUNT
	.align		4
        /*004c*/ 	.byte	0x03, 0x1b
        /*004e*/ 	.short	0x00ff


	//----- nvinfo : EIATTR_MERCURY_ISA_VERSION
	.align		4
        /*0050*/ 	.byte	0x03, 0x5f
        /*0052*/ 	.short	0x0101


	//----- nvinfo : EIATTR_VRC_CTA_INIT_COUNT
	.align		4
        /*0054*/ 	.byte	0x02, 0x4a
	.zero		1
	.zero		1


	//----- nvinfo : EIATTR_EXIT_INSTR_OFFSETS
	.align		4
        /*0058*/ 	.byte	0x04, 0x1c
        /*005a*/ 	.short	(.L_17 - .L_16)


	//   ....[0]....
.L_16:
        /*005c*/ 	.word	0x00000070


	//   ....[1]....
        /*0060*/ 	.word	0x00000130


	//----- nvinfo : EIATTR_CBANK_PARAM_SIZE
	.align		4
.L_17:
        /*0064*/ 	.byte	0x03, 0x19
        /*0066*/ 	.short	0x001c


	//----- nvinfo : EIATTR_PARAM_CBANK
	.align		4
        /*0068*/ 	.byte	0x04, 0x0a
        /*006a*/ 	.short	(.L_19 - .L_18)
	.align		4
.L_18:
        /*006c*/ 	.word	index@(.nv.constant0.multiply)
        /*0070*/ 	.short	0x0380
        /*0072*/ 	.short	0x001c


	//----- nvinfo : EIATTR_SW_WAR
	.align		4
.L_19:
        /*0074*/ 	.byte	0x04, 0x36
        /*0076*/ 	.short	(.L_21 - .L_20)
.L_20:
        /*0078*/ 	.word	0x00000008
.L_21:


//--------------------- .nv.callgraph             --------------------------
	.section	.nv.callgraph,"",@"SHT_CUDA_CALLGRAPH"
	.align	4
	.sectionentsize	8
	.align		4
        /*0000*/ 	.word	0x00000000
	.align		4
        /*0004*/ 	.word	0xffffffff
	.align		4
        /*0008*/ 	.word	0x00000000
	.align		4
        /*000c*/ 	.word	0xfffffffe
	.align		4
        /*0010*/ 	.word	0x00000000
	.align		4
        /*0014*/ 	.word	0xfffffffd
	.align		4
        /*0018*/ 	.word	0x00000000
	.align		4
        /*001c*/ 	.word	0xfffffffc


//--------------------- .text.multiply            --------------------------
	.section	.text.multiply,"ax",@progbits
	.align	128
        .global         multiply
        .type           multiply,@function
        .size           multiply,(.L_x_1 - multiply)
        .other          multiply,@"STO_CUDA_ENTRY STV_DEFAULT"
multiply:
.text.multiply:
[----:B------:R-:W-:Y:S01]  /*0000*/  LDC R1, c[0x0][0x37c] ;  /* 0x0000df00ff017b82 */ /* 0x000fe20000000800 */
[----:B------:R-:W0:Y:S01]  /*0010*/  S2R R9, SR_TID.X ;  /* 0x0000000000097919 */ /* 0x000e220000002100 */
[----:B------:R-:W0:Y:S01]  /*0020*/  LDCU UR4, c[0x0][0x360] ;  /* 0x00006c00ff0477ac */ /* 0x000e220008000800 */
[----:B------:R-:W0:Y:S01]  /*0030*/  S2R R0, SR_CTAID.X ;  /* 0x0000000000007919 */ /* 0x000e220000002500 */
[----:B------:R-:W1:Y:S01]  /*0040*/  LDCU UR5, c[0x0][0x398] ;  /* 0x00007300ff0577ac */ /* 0x000e620008000800 */
[----:B0-----:R-:W-:-:S05]  /*0050*/  IMAD R9, R0, UR4, R9 ;  /* 0x0000000400097c24 */ /* 0x001fca000f8e0209 */
[----:B-1----:R-:W-:-:S13]  /*0060*/  ISETP.GE.AND P0, PT, R9, UR5, PT ;  /* 0x0000000509007c0c */ /* 0x002fda000bf06270 */
[----:B------:R-:W-:Y:S05]  /*0070*/  @P0 EXIT ;  /* 0x000000000000094d */ /* 0x000fea0003800000 */
[----:B------:R-:W0:Y:S01]  /*0080*/  LDC.64 R2, c[0x0][0x380] ;  /* 0x0000e000ff027b82 */ /* 0x000e220000000a00 */
[----:B------:R-:W1:Y:S07]  /*0090*/  LDCU.64 UR4, c[0x0][0x358] ;  /* 0x00006b00ff0477ac */ /* 0x000e6e0008000a00 */
[----:B------:R-:W2:Y:S08]  /*00a0*/  LDC.64 R4, c[0x0][0x388] ;  /* 0x0000e200ff047b82 */ /* 0x000eb00000000a00 */
[----:B------:R-:W3:Y:S01]  /*00b0*/  LDC.64 R6, c[0x0][0x390] ;  /* 0x0000e400ff067b82 */ /* 0x000ee20000000a00 */
[----:B0-----:R-:W-:-:S06]  /*00c0*/  IMAD.WIDE R2, R9, 0x4, R2 ;  /* 0x0000000409027825 */ /* 0x001fcc00078e0202 */
[----:B-1----:R-:W4:Y:S01]  /*00d0*/  LDG.E R2, desc[UR4][R2.64] ;  /* 0x0000000402027981 */ /* 0x002f22000c1e1900 */
[----:B--2---:R-:W-:-:S06]  /*00e0*/  IMAD.WIDE R4, R9, 0x4, R4 ;  /* 0x0000000409047825 */ /* 0x004fcc00078e0204 */
[----:B------:R-:W4:Y:S01]  /*00f0*/  LDG.E R5, desc[UR4][R4.64] ;  /* 0x0000000404057981 */ /* 0x000f22000c1e1900 */
[----:B---3--:R-:W-:-:S04]  /*0100*/  IMAD.WIDE R6, R9, 0x4, R6 ;  /* 0x0000000409067825 */ /* 0x008fc800078e0206 */
[----:B----4-:R-:W-:-:S05]  /*0110*/  FMUL R9, R2, R5 ;  /* 0x0000000502097220 */ /* 0x010fca0000400000 */
[----:B------:R-:W-:Y:S01]  /*0120*/  STG.E desc[UR4][R6.64], R9 ;  /* 0x0000000906007986 */ /* 0x000fe2000c101904 */
[----:B------:R-:W-:Y:S05]  /*0130*/  EXIT ;  /* 0x000000000000794d */ /* 0x000fea0003800000 */
.L_x_0:
[----:B------:R-:W-:-:S00]  /*0140*/  BRA `(.L_x_0) ;  /* 0xfffffffc00fc7947 */ /* 0x000fc0000383ffff */
[----:B------:R-:W-:-:S00]  /*0150*/  NOP ;  /* 0x0000000000007918 */ /* 0x000fc00000000000 */
        /* <DEDUP_REMOVED lines=10> */
.L_x_1:


//--------------------- .nv.shared.reserved.0     --------------------------
	.section	.nv.shared.reserved.0,"aw",@nobits
	.weak		__nv_reservedSMEM_offset_0_alias
	.size		__nv_reservedSMEM_offset_0_alias, 0, 64
	.other		__nv_reservedSMEM_offset_0_alias,@"STO_CUDA_RESERVED_SHARED STV_DEFAULT"
__nv_reservedSMEM_offset_0_alias:
	.zero		0
	.zero		64


//--------------------- .nv.constant0.multiply    --------------------------
	.section	.nv.constant0.multiply,"a",@progbits
	.sectionflags	@""
	.align	4
.nv.constant0.multiply:
	.zero		924


//--------------------- SYMBOLS --------------------------

	.type		.nv.reservedSmem.offset0,@object
	.size		.nv.reservedSmem.offset0,0x4
